//
// Generated by NVIDIA NVVM Compiler
//
// Compiler Build ID: CL-36424714
// Cuda compilation tools, release 13.0, V13.0.88
// Based on NVVM 20.0.0
//

.version 9.0
.target sm_100
.address_size 64

	// .globl	_ZN3cub18CUB_300001_SM_10006detail11EmptyKernelIvEEvv
.global .align 4 .b8 precalc_xorwow_matrix[102400];
.global .align 4 .b8 precalc_xorwow_offset_matrix[102400];
.global .align 4 .b8 mrg32k3aM1[2304];
.global .align 4 .b8 mrg32k3aM2[2304];
.global .align 4 .b8 mrg32k3aM1SubSeq[2016];
.global .align 4 .b8 mrg32k3aM2SubSeq[2016];
.global .align 4 .b8 mrg32k3aM1Seq[2304];
.global .align 4 .b8 mrg32k3aM2Seq[2304];
.const .align 8 .b8 __cr_lgamma_table[72];
.global .align 1 .b8 _ZN41_INTERNAL_ae33f136_4_k_cu_1d472170_4022214cuda3std3__45__cpo5beginE[1];
.global .align 1 .b8 _ZN41_INTERNAL_ae33f136_4_k_cu_1d472170_4022214cuda3std3__45__cpo3endE[1];
.global .align 1 .b8 _ZN41_INTERNAL_ae33f136_4_k_cu_1d472170_4022214cuda3std3__45__cpo6cbeginE[1];
.global .align 1 .b8 _ZN41_INTERNAL_ae33f136_4_k_cu_1d472170_4022214cuda3std3__45__cpo4cendE[1];
.global .align 1 .b8 _ZN41_INTERNAL_ae33f136_4_k_cu_1d472170_4022214cuda3std3__45__cpo6rbeginE[1];
.global .align 1 .b8 _ZN41_INTERNAL_ae33f136_4_k_cu_1d472170_4022214cuda3std3__45__cpo4rendE[1];
.global .align 1 .b8 _ZN41_INTERNAL_ae33f136_4_k_cu_1d472170_4022214cuda3std3__45__cpo7crbeginE[1];
.global .align 1 .b8 _ZN41_INTERNAL_ae33f136_4_k_cu_1d472170_4022214cuda3std3__45__cpo5crendE[1];
.global .align 1 .b8 _ZN41_INTERNAL_ae33f136_4_k_cu_1d472170_4022214cuda3std3__443_GLOBAL__N__ae33f136_4_k_cu_1d472170_4022216ignoreE[1];
.global .align 1 .b8 _ZN41_INTERNAL_ae33f136_4_k_cu_1d472170_4022214cuda3std3__419piecewise_constructE[1];
.global .align 1 .b8 _ZN41_INTERNAL_ae33f136_4_k_cu_1d472170_4022214cuda3std3__48in_placeE[1];
.global .align 1 .b8 _ZN41_INTERNAL_ae33f136_4_k_cu_1d472170_4022214cuda3std3__420unreachable_sentinelE[1];
.global .align 1 .b8 _ZN41_INTERNAL_ae33f136_4_k_cu_1d472170_4022214cuda3std3__47nulloptE[1];
.global .align 1 .b8 _ZN41_INTERNAL_ae33f136_4_k_cu_1d472170_4022214cuda3std3__48unexpectE[1];
.global .align 1 .b8 _ZN41_INTERNAL_ae33f136_4_k_cu_1d472170_4022214cuda3std6ranges3__45__cpo4swapE[1];
.global .align 1 .b8 _ZN41_INTERNAL_ae33f136_4_k_cu_1d472170_4022214cuda3std6ranges3__45__cpo9iter_moveE[1];
.global .align 1 .b8 _ZN41_INTERNAL_ae33f136_4_k_cu_1d472170_4022214cuda3std6ranges3__45__cpo5beginE[1];
.global .align 1 .b8 _ZN41_INTERNAL_ae33f136_4_k_cu_1d472170_4022214cuda3std6ranges3__45__cpo3endE[1];
.global .align 1 .b8 _ZN41_INTERNAL_ae33f136_4_k_cu_1d472170_4022214cuda3std6ranges3__45__cpo6cbeginE[1];
.global .align 1 .b8 _ZN41_INTERNAL_ae33f136_4_k_cu_1d472170_4022214cuda3std6ranges3__45__cpo4cendE[1];
.global .align 1 .b8 _ZN41_INTERNAL_ae33f136_4_k_cu_1d472170_4022214cuda3std6ranges3__45__cpo7advanceE[1];
.global .align 1 .b8 _ZN41_INTERNAL_ae33f136_4_k_cu_1d472170_4022214cuda3std6ranges3__45__cpo9iter_swapE[1];
.global .align 1 .b8 _ZN41_INTERNAL_ae33f136_4_k_cu_1d472170_4022214cuda3std6ranges3__45__cpo4nextE[1];
.global .align 1 .b8 _ZN41_INTERNAL_ae33f136_4_k_cu_1d472170_4022214cuda3std6ranges3__45__cpo4prevE[1];
.global .align 1 .b8 _ZN41_INTERNAL_ae33f136_4_k_cu_1d472170_4022214cuda3std6ranges3__45__cpo4dataE[1];
.global .align 1 .b8 _ZN41_INTERNAL_ae33f136_4_k_cu_1d472170_4022214cuda3std6ranges3__45__cpo5cdataE[1];
.global .align 1 .b8 _ZN41_INTERNAL_ae33f136_4_k_cu_1d472170_4022214cuda3std6ranges3__45__cpo4sizeE[1];
.global .align 1 .b8 _ZN41_INTERNAL_ae33f136_4_k_cu_1d472170_4022214cuda3std6ranges3__45__cpo5ssizeE[1];
.global .align 1 .b8 _ZN41_INTERNAL_ae33f136_4_k_cu_1d472170_4022214cuda3std6ranges3__45__cpo8distanceE[1];
.global .align 1 .b8 _ZN41_INTERNAL_ae33f136_4_k_cu_1d472170_4022216thrust24THRUST_300001_SM_1000_NS8cuda_cub3parE[1];
.global .align 1 .b8 _ZN41_INTERNAL_ae33f136_4_k_cu_1d472170_4022216thrust24THRUST_300001_SM_1000_NS8cuda_cub10par_nosyncE[1];
.global .align 1 .b8 _ZN41_INTERNAL_ae33f136_4_k_cu_1d472170_4022216thrust24THRUST_300001_SM_1000_NS6system6detail10sequential3seqE[1];
.global .align 1 .b8 _ZN41_INTERNAL_ae33f136_4_k_cu_1d472170_4022216thrust24THRUST_300001_SM_1000_NS6system3cpp3parE[1];
.global .align 1 .b8 _ZN41_INTERNAL_ae33f136_4_k_cu_1d472170_4022216thrust24THRUST_300001_SM_1000_NS12placeholders2_1E[1];
.global .align 1 .b8 _ZN41_INTERNAL_ae33f136_4_k_cu_1d472170_4022216thrust24THRUST_300001_SM_1000_NS12placeholders2_2E[1];
.global .align 1 .b8 _ZN41_INTERNAL_ae33f136_4_k_cu_1d472170_4022216thrust24THRUST_300001_SM_1000_NS12placeholders2_3E[1];
.global .align 1 .b8 _ZN41_INTERNAL_ae33f136_4_k_cu_1d472170_4022216thrust24THRUST_300001_SM_1000_NS12placeholders2_4E[1];
.global .align 1 .b8 _ZN41_INTERNAL_ae33f136_4_k_cu_1d472170_4022216thrust24THRUST_300001_SM_1000_NS12placeholders2_5E[1];
.global .align 1 .b8 _ZN41_INTERNAL_ae33f136_4_k_cu_1d472170_4022216thrust24THRUST_300001_SM_1000_NS12placeholders2_6E[1];
.global .align 1 .b8 _ZN41_INTERNAL_ae33f136_4_k_cu_1d472170_4022216thrust24THRUST_300001_SM_1000_NS12placeholders2_7E[1];
.global .align 1 .b8 _ZN41_INTERNAL_ae33f136_4_k_cu_1d472170_4022216thrust24THRUST_300001_SM_1000_NS12placeholders2_8E[1];
.global .align 1 .b8 _ZN41_INTERNAL_ae33f136_4_k_cu_1d472170_4022216thrust24THRUST_300001_SM_1000_NS12placeholders2_9E[1];
.global .align 1 .b8 _ZN41_INTERNAL_ae33f136_4_k_cu_1d472170_4022216thrust24THRUST_300001_SM_1000_NS12placeholders3_10E[1];
.global .align 1 .b8 _ZN41_INTERNAL_ae33f136_4_k_cu_1d472170_4022216thrust24THRUST_300001_SM_1000_NS3seqE[1];
.global .align 1 .b8 _ZN41_INTERNAL_ae33f136_4_k_cu_1d472170_4022216thrust24THRUST_300001_SM_1000_NS6deviceE[1];

.visible .entry _ZN3cub18CUB_300001_SM_10006detail11EmptyKernelIvEEvv()
{


	ret;

}


// ===== COMPILED SASS (sm_100) =====

	.target	sm_100

	.elftype	@"ET_EXEC"


//--------------------- .note.nv.tkinfo           --------------------------
	.section	.note.nv.tkinfo,"",@"SHT_NOTE"
	.sectionflags	@"SHF_NOTE_NV_TKINFO"
	.tkinfo
        /*0018*/ 	.word	0x00000002
        /*0030*/ 	.string	""
        /*0030*/ 	.string	"ptxas"
        /*0030*/ 	.string	"Cuda compilation tools, release 13.0, V13.0.88"
        /*0030*/ 	.string	"Build cuda_13.0.r13.0/compiler.36424714_0"
        /*0030*/ 	.string	"-arch sm_100 -m 64 "



//--------------------- .note.nv.cuinfo           --------------------------
	.section	.note.nv.cuinfo,"",@"SHT_NOTE"
	.sectionflags	@"SHF_NOTE_NV_CUINFO"
        /*0018*/ 	.short	0x0002
        /*001a*/ 	.short	0x0064
        /*001c*/ 	.short	0x0082
	.zero		2


//--------------------- .nv.info                  --------------------------
	.section	.nv.info,"",@"SHT_CUDA_INFO"
	.align	4


	//----- nvinfo : EIATTR_REGCOUNT
	.align		4
        /*0000*/ 	.byte	0x04, 0x2f
        /*0002*/ 	.short	(.L_55 - .L_54)
	.align		4
.L_54:
        /*0004*/ 	.word	index@(_ZN3cub18CUB_300001_SM_10006detail11EmptyKernelIvEEvv)
        /*0008*/ 	.word	0x00000004


	//----- nvinfo : EIATTR_FRAME_SIZE
	.align		4
.L_55:
        /*000c*/ 	.byte	0x04, 0x11
        /*000e*/ 	.short	(.L_57 - .L_56)
	.align		4
.L_56:
        /*0010*/ 	.word	index@(_ZN3cub18CUB_300001_SM_10006detail11EmptyKernelIvEEvv)
        /*0014*/ 	.word	0x00000000


	//----- nvinfo : EIATTR_MIN_STACK_SIZE
	.align		4
.L_57:
        /*0018*/ 	.byte	0x04, 0x12
        /*001a*/ 	.short	(.L_59 - .L_58)
	.align		4
.L_58:
        /*001c*/ 	.word	index@(_ZN3cub18CUB_300001_SM_10006detail11EmptyKernelIvEEvv)
        /*0020*/ 	.word	0x00000000
.L_59:


//--------------------- .nv.compat                --------------------------
	.section	.nv.compat,"",@"SHT_CUDA_COMPAT_INFO"
	.align	4
        /*0000*/ 	.byte	0x02, 0x09, 0x00, 0x00, 0x02, 0x02, 0x01, 0x00, 0x02, 0x05, 0x05, 0x00, 0x03, 0x07, 0x01, 0x01
        /*0010*/ 	.byte	0x02, 0x03, 0x00, 0x00, 0x02, 0x06, 0x01, 0x00, 0x04, 0x0b, 0x08, 0x00, 0x09, 0x00, 0x00, 0x00
        /*0020*/ 	.byte	0x00, 0x00, 0x00, 0x00


//--------------------- .nv.info._ZN3cub18CUB_300001_SM_10006detail11EmptyKernelIvEEvv --------------------------
	.section	.nv.info._ZN3cub18CUB_300001_SM_10006detail11EmptyKernelIvEEvv,"",@"SHT_CUDA_INFO"
	.sectionflags	@""
	.align	4


	//----- nvinfo : EIATTR_CUDA_API_VERSION
	.align		4
        /*0000*/ 	.byte	0x04, 0x37
        /*0002*/ 	.short	(.L_61 - .L_60)
.L_60:
        /*0004*/ 	.word	0x00000082


	//----- nvinfo : EIATTR_SPARSE_MMA_MASK
	.align		4
.L_61:
        /*0008*/ 	.byte	0x03, 0x50
        /*000a*/ 	.short	0x0000


	//----- nvinfo : EIATTR_MAXREG_COUNT
	.align		4
        /*000c*/ 	.byte	0x03, 0x1b
        /*000e*/ 	.short	0x00ff


	//----- nvinfo : EIATTR_MERCURY_ISA_VERSION
	.align		4
        /*0010*/ 	.byte	0x03, 0x5f
        /*0012*/ 	.short	0x0101


	//----- nvinfo : EIATTR_VRC_CTA_INIT_COUNT
	.align		4
        /*0014*/ 	.byte	0x02, 0x4a
	.zero		1
	.zero		1


	//----- nvinfo : EIATTR_EXIT_INSTR_OFFSETS
	.align		4
        /*0018*/ 	.byte	0x04, 0x1c
        /*001a*/ 	.short	(.L_63 - .L_62)


	//   ....[0]....
.L_62:
        /*001c*/ 	.word	0x00000010


	//----- nvinfo : EIATTR_SW_WAR
	.align		4
.L_63:
        /*0020*/ 	.byte	0x04, 0x36
        /*0022*/ 	.short	(.L_65 - .L_64)
.L_64:
        /*0024*/ 	.word	0x00000008
.L_65:


//--------------------- .nv.callgraph             --------------------------
	.section	.nv.callgraph,"",@"SHT_CUDA_CALLGRAPH"
	.align	4
	.sectionentsize	8
	.align		4
        /*0000*/ 	.word	0x00000000
	.align		4
        /*0004*/ 	.word	0xffffffff
	.align		4
        /*0008*/ 	.word	0x00000000
	.align		4
        /*000c*/ 	.word	0xfffffffe
	.align		4
        /*0010*/ 	.word	0x00000000
	.align		4
        /*0014*/ 	.word	0xfffffffd
	.align		4
        /*0018*/ 	.word	0x00000000
	.align		4
        /*001c*/ 	.word	0xfffffffc


//--------------------- .nv.constant4             --------------------------
	.section	.nv.constant4,"a",@progbits
	.align	8
	.align		8
.nv.constant4:
        /*0000*/ 	.dword	precalc_xorwow_matrix
	.align		8
        /*0008*/ 	.dword	precalc_xorwow_offset_matrix
	.align		8
        /*0010*/ 	.dword	mrg32k3aM1
	.align		8
        /*0018*/ 	.dword	mrg32k3aM2
	.align		8
        /*0020*/ 	.dword	mrg32k3aM1SubSeq
	.align		8
        /*0028*/ 	.dword	mrg32k3aM2SubSeq
	.align		8
        /*0030*/ 	.dword	mrg32k3aM1Seq
	.align		8
        /*0038*/ 	.dword	mrg32k3aM2Seq
	.align		8
        /*0040*/ 	.dword	_ZN41_INTERNAL_ae33f136_4_k_cu_1d472170_4026234cuda3std3__45__cpo5beginE
	.align		8
        /*0048*/ 	.dword	_ZN41_INTERNAL_ae33f136_4_k_cu_1d472170_4026234cuda3std3__45__cpo3endE
	.align		8
        /*0050*/ 	.dword	_ZN41_INTERNAL_ae33f136_4_k_cu_1d472170_4026234cuda3std3__45__cpo6cbeginE
	.align		8
        /*0058*/ 	.dword	_ZN41_INTERNAL_ae33f136_4_k_cu_1d472170_4026234cuda3std3__45__cpo4cendE
	.align		8
        /*0060*/ 	.dword	_ZN41_INTERNAL_ae33f136_4_k_cu_1d472170_4026234cuda3std3__45__cpo6rbeginE
	.align		8
        /*0068*/ 	.dword	_ZN41_INTERNAL_ae33f136_4_k_cu_1d472170_4026234cuda3std3__45__cpo4rendE
	.align		8
        /*0070*/ 	.dword	_ZN41_INTERNAL_ae33f136_4_k_cu_1d472170_4026234cuda3std3__45__cpo7crbeginE
	.align		8
        /*0078*/ 	.dword	_ZN41_INTERNAL_ae33f136_4_k_cu_1d472170_4026234cuda3std3__45__cpo5crendE
	.align		8
        /*0080*/ 	.dword	_ZN41_INTERNAL_ae33f136_4_k_cu_1d472170_4026234cuda3std3__443_GLOBAL__N__ae33f136_4_k_cu_1d472170_4026236ignoreE
	.align		8
        /*0088*/ 	.dword	_ZN41_INTERNAL_ae33f136_4_k_cu_1d472170_4026234cuda3std3__419piecewise_constructE
	.align		8
        /*0090*/ 	.dword	_ZN41_INTERNAL_ae33f136_4_k_cu_1d472170_4026234cuda3std3__48in_placeE
	.align		8
        /*0098*/ 	.dword	_ZN41_INTERNAL_ae33f136_4_k_cu_1d472170_4026234cuda3std3__420unreachable_sentinelE
	.align		8
        /*00a0*/ 	.dword	_ZN41_INTERNAL_ae33f136_4_k_cu_1d472170_4026234cuda3std3__47nulloptE
	.align		8
        /*00a8*/ 	.dword	_ZN41_INTERNAL_ae33f136_4_k_cu_1d472170_4026234cuda3std3__48unexpectE
	.align		8
        /*00b0*/ 	.dword	_ZN41_INTERNAL_ae33f136_4_k_cu_1d472170_4026234cuda3std6ranges3__45__cpo4swapE
	.align		8
        /*00b8*/ 	.dword	_ZN41_INTERNAL_ae33f136_4_k_cu_1d472170_4026234cuda3std6ranges3__45__cpo9iter_moveE
	.align		8
        /*00c0*/ 	.dword	_ZN41_INTERNAL_ae33f136_4_k_cu_1d472170_4026234cuda3std6ranges3__45__cpo5beginE
	.align		8
        /*00c8*/ 	.dword	_ZN41_INTERNAL_ae33f136_4_k_cu_1d472170_4026234cuda3std6ranges3__45__cpo3endE
	.align		8
        /*00d0*/ 	.dword	_ZN41_INTERNAL_ae33f136_4_k_cu_1d472170_4026234cuda3std6ranges3__45__cpo6cbeginE
	.align		8
        /*00d8*/ 	.dword	_ZN41_INTERNAL_ae33f136_4_k_cu_1d472170_4026234cuda3std6ranges3__45__cpo4cendE
	.align		8
        /*00e0*/ 	.dword	_ZN41_INTERNAL_ae33f136_4_k_cu_1d472170_4026234cuda3std6ranges3__45__cpo7advanceE
	.align		8
        /*00e8*/ 	.dword	_ZN41_INTERNAL_ae33f136_4_k_cu_1d472170_4026234cuda3std6ranges3__45__cpo9iter_swapE
	.align		8
        /*00f0*/ 	.dword	_ZN41_INTERNAL_ae33f136_4_k_cu_1d472170_4026234cuda3std6ranges3__45__cpo4nextE
	.align		8
        /*00f8*/ 	.dword	_ZN41_INTERNAL_ae33f136_4_k_cu_1d472170_4026234cuda3std6ranges3__45__cpo4prevE
	.align		8
        /*0100*/ 	.dword	_ZN41_INTERNAL_ae33f136_4_k_cu_1d472170_4026234cuda3std6ranges3__45__cpo4dataE
	.align		8
        /*0108*/ 	.dword	_ZN41_INTERNAL_ae33f136_4_k_cu_1d472170_4026234cuda3std6ranges3__45__cpo5cdataE
	.align		8
        /*0110*/ 	.dword	_ZN41_INTERNAL_ae33f136_4_k_cu_1d472170_4026234cuda3std6ranges3__45__cpo4sizeE
	.align		8
        /*0118*/ 	.dword	_ZN41_INTERNAL_ae33f136_4_k_cu_1d472170_4026234cuda3std6ranges3__45__cpo5ssizeE
	.align		8
        /*0120*/ 	.dword	_ZN41_INTERNAL_ae33f136_4_k_cu_1d472170_4026234cuda3std6ranges3__45__cpo8distanceE
	.align		8
        /*0128*/ 	.dword	_ZN41_INTERNAL_ae33f136_4_k_cu_1d472170_4026236thrust24THRUST_300001_SM_1000_NS8cuda_cub3parE
	.align		8
        /*0130*/ 	.dword	_ZN41_INTERNAL_ae33f136_4_k_cu_1d472170_4026236thrust24THRUST_300001_SM_1000_NS8cuda_cub10par_nosyncE
	.align		8
        /*0138*/ 	.dword	_ZN41_INTERNAL_ae33f136_4_k_cu_1d472170_4026236thrust24THRUST_300001_SM_1000_NS6system6detail10sequential3seqE
	.align		8
        /*0140*/ 	.dword	_ZN41_INTERNAL_ae33f136_4_k_cu_1d472170_4026236thrust24THRUST_300001_SM_1000_NS6system3cpp3parE
	.align		8
        /*0148*/ 	.dword	_ZN41_INTERNAL_ae33f136_4_k_cu_1d472170_4026236thrust24THRUST_300001_SM_1000_NS12placeholders2_1E
	.align		8
        /*0150*/ 	.dword	_ZN41_INTERNAL_ae33f136_4_k_cu_1d472170_4026236thrust24THRUST_300001_SM_1000_NS12placeholders2_2E
	.align		8
        /*0158*/ 	.dword	_ZN41_INTERNAL_ae33f136_4_k_cu_1d472170_4026236thrust24THRUST_300001_SM_1000_NS12placeholders2_3E
	.align		8
        /*0160*/ 	.dword	_ZN41_INTERNAL_ae33f136_4_k_cu_1d472170_4026236thrust24THRUST_300001_SM_1000_NS12placeholders2_4E
	.align		8
        /*0168*/ 	.dword	_ZN41_INTERNAL_ae33f136_4_k_cu_1d472170_4026236thrust24THRUST_300001_SM_1000_NS12placeholders2_5E
	.align		8
        /*0170*/ 	.dword	_ZN41_INTERNAL_ae33f136_4_k_cu_1d472170_4026236thrust24THRUST_300001_SM_1000_NS12placeholders2_6E
	.align		8
        /*0178*/ 	.dword	_ZN41_INTERNAL_ae33f136_4_k_cu_1d472170_4026236thrust24THRUST_300001_SM_1000_NS12placeholders2_7E
	.align		8
        /*0180*/ 	.dword	_ZN41_INTERNAL_ae33f136_4_k_cu_1d472170_4026236thrust24THRUST_300001_SM_1000_NS12placeholders2_8E
	.align		8
        /*0188*/ 	.dword	_ZN41_INTERNAL_ae33f136_4_k_cu_1d472170_4026236thrust24THRUST_300001_SM_1000_NS12placeholders2_9E
	.align		8
        /*0190*/ 	.dword	_ZN41_INTERNAL_ae33f136_4_k_cu_1d472170_4026236thrust24THRUST_300001_SM_1000_NS12placeholders3_10E
	.align		8
        /*0198*/ 	.dword	_ZN41_INTERNAL_ae33f136_4_k_cu_1d472170_4026236thrust24THRUST_300001_SM_1000_NS3seqE
	.align		8
        /*01a0*/ 	.dword	_ZN41_INTERNAL_ae33f136_4_k_cu_1d472170_4026236thrust24THRUST_300001_SM_1000_NS6deviceE


//--------------------- .nv.constant3             --------------------------
	.section	.nv.constant3,"a",@progbits
	.align	8
.nv.constant3:
	.type		__cr_lgamma_table,@object
	.size		__cr_lgamma_table,(.L_8 - __cr_lgamma_table)
__cr_lgamma_table:
        /*0000*/ 	.byte	0x00, 0x00, 0x00, 0x00, 0x00, 0x00, 0x00, 0x00, 0x00, 0x00, 0x00, 0x00, 0x00, 0x00, 0x00, 0x00
        /*0010*/ 	.byte	0xef, 0x39, 0xfa, 0xfe, 0x42, 0x2e, 0xe6, 0x3f, 0x02, 0x20, 0x2a, 0xfa, 0x0b, 0xab, 0xfc, 0x3f
        /*0020*/ 	.byte	0xf9, 0x2c, 0x92, 0x7c, 0xa7, 0x6c, 0x09, 0x40, 0xc9, 0x79, 0x44, 0x3c, 0x64, 0x26, 0x13, 0x40
        /*0030*/ 	.byte	0xca, 0x01, 0xcf, 0x3a, 0x27, 0x51, 0x1a, 0x40, 0x30, 0xcc, 0x2d, 0xf3, 0xe1, 0x0c, 0x21, 0x40
        /*0040*/ 	.byte	0x0d, 0xb7, 0xfc, 0x82, 0x8e, 0x35, 0x25, 0x40
.L_8:


//--------------------- .text._ZN3cub18CUB_300001_SM_10006detail11EmptyKernelIvEEvv --------------------------
	.section	.text._ZN3cub18CUB_300001_SM_10006detail11EmptyKernelIvEEvv,"ax",@progbits
	.align	128
        .global         _ZN3cub18CUB_300001_SM_10006detail11EmptyKernelIvEEvv
        .type           _ZN3cub18CUB_300001_SM_10006detail11EmptyKernelIvEEvv,@function
        .size           _ZN3cub18CUB_300001_SM_10006detail11EmptyKernelIvEEvv,(.L_x_1 - _ZN3cub18CUB_300001_SM_10006detail11EmptyKernelIvEEvv)
        .other          _ZN3cub18CUB_300001_SM_10006detail11EmptyKernelIvEEvv,@"STO_CUDA_ENTRY STV_DEFAULT"
_ZN3cub18CUB_300001_SM_10006detail11EmptyKernelIvEEvv:
.text._ZN3cub18CUB_300001_SM_10006detail11EmptyKernelIvEEvv:
[----:B------:R-:W-:Y:S01]  /*0000*/  LDC R1, c[0x0][0x37c] ;  /* 0x0000df00ff017b82 */ /* 0x000fe20000000800 */
[----:B------:R-:W-:Y:S05]  /*0010*/  EXIT ;  /* 0x000000000000794d */ /* 0x000fea0003800000 */
.L_x_0:
[----:B------:R-:W-:-:S00]  /*0020*/  BRA `(.L_x_0) ;  /* 0xfffffffc00fc7947 */ /* 0x000fc0000383ffff */
[----:B------:R-:W-:-:S00]  /*0030*/  NOP ;  /* 0x0000000000007918 */ /* 0x000fc00000000000 */
        /* <DEDUP_REMOVED lines=12> */
.L_x_1:


//--------------------- .nv.global.init           --------------------------
	.section	.nv.global.init,"aw",@progbits
	.align	4
.nv.global.init:
	.type		mrg32k3aM1SubSeq,@object
	.size		mrg32k3aM1SubSeq,(mrg32k3aM2SubSeq - mrg32k3aM1SubSeq)
mrg32k3aM1SubSeq:
        /*0000*/ 	.byte	0x0b, 0xcc, 0xee, 0x04, 0x73, 0x29, 0x8b, 0x6f, 0xf6, 0x53, 0x03, 0xf6, 0x23, 0xf6, 0xea, 0xda
        /* <DEDUP_REMOVED lines=125> */
	.type		mrg32k3aM2SubSeq,@object
	.size		mrg32k3aM2SubSeq,(mrg32k3aM1 - mrg32k3aM2SubSeq)
mrg32k3aM2SubSeq:
        /* <DEDUP_REMOVED lines=126> */
	.type		mrg32k3aM1,@object
	.size		mrg32k3aM1,(mrg32k3aM1Seq - mrg32k3aM1)
mrg32k3aM1:
        /* <DEDUP_REMOVED lines=144> */
	.type		mrg32k3aM1Seq,@object
	.size		mrg32k3aM1Seq,(mrg32k3aM2 - mrg32k3aM1Seq)
mrg32k3aM1Seq:
        /* <DEDUP_REMOVED lines=144> */
	.type		mrg32k3aM2,@object
	.size		mrg32k3aM2,(mrg32k3aM2Seq - mrg32k3aM2)
mrg32k3aM2:
        /* <DEDUP_REMOVED lines=144> */
	.type		mrg32k3aM2Seq,@object
	.size		mrg32k3aM2Seq,(precalc_xorwow_matrix - mrg32k3aM2Seq)
mrg32k3aM2Seq:
        /* <DEDUP_REMOVED lines=144> */
	.type		precalc_xorwow_matrix,@object
	.size		precalc_xorwow_matrix,(precalc_xorwow_offset_matrix - precalc_xorwow_matrix)
precalc_xorwow_matrix:
        /* <DEDUP_REMOVED lines=6400> */
	.type		precalc_xorwow_offset_matrix,@object
	.size		precalc_xorwow_offset_matrix,(.L_1 - precalc_xorwow_offset_matrix)
precalc_xorwow_offset_matrix:
        /* <DEDUP_REMOVED lines=6400> */
.L_1:


//--------------------- .nv.shared.reserved.0     --------------------------
	.section	.nv.shared.reserved.0,"aw",@nobits
	.weak		__nv_reservedSMEM_offset_0_alias
	.size		__nv_reservedSMEM_offset_0_alias, 0, 64
	.other		__nv_reservedSMEM_offset_0_alias,@"STO_CUDA_RESERVED_SHARED STV_DEFAULT"
__nv_reservedSMEM_offset_0_alias:
	.zero		0
	.zero		64


//--------------------- .nv.global                --------------------------
	.section	.nv.global,"aw",@nobits
.nv.global:
	.type		_ZN41_INTERNAL_ae33f136_4_k_cu_1d472170_4026236thrust24THRUST_300001_SM_1000_NS12placeholders2_8E,@object
	.size		_ZN41_INTERNAL_ae33f136_4_k_cu_1d472170_4026236thrust24THRUST_300001_SM_1000_NS12placeholders2_8E,(_ZN41_INTERNAL_ae33f136_4_k_cu_1d472170_4026234cuda3std3__443_GLOBAL__N__ae33f136_4_k_cu_1d472170_4026236ignoreE - _ZN41_INTERNAL_ae33f136_4_k_cu_1d472170_4026236thrust24THRUST_300001_SM_1000_NS12placeholders2_8E)
_ZN41_INTERNAL_ae33f136_4_k_cu_1d472170_4026236thrust24THRUST_300001_SM_1000_NS12placeholders2_8E:
	.zero		1
	.type		_ZN41_INTERNAL_ae33f136_4_k_cu_1d472170_4026234cuda3std3__443_GLOBAL__N__ae33f136_4_k_cu_1d472170_4026236ignoreE,@object
	.size		_ZN41_INTERNAL_ae33f136_4_k_cu_1d472170_4026234cuda3std3__443_GLOBAL__N__ae33f136_4_k_cu_1d472170_4026236ignoreE,(_ZN41_INTERNAL_ae33f136_4_k_cu_1d472170_4026234cuda3std6ranges3__45__cpo4dataE - _ZN41_INTERNAL_ae33f136_4_k_cu_1d472170_4026234cuda3std3__443_GLOBAL__N__ae33f136_4_k_cu_1d472170_4026236ignoreE)
_ZN41_INTERNAL_ae33f136_4_k_cu_1d472170_4026234cuda3std3__443_GLOBAL__N__ae33f136_4_k_cu_1d472170_4026236ignoreE:
	.zero		1
	.type		_ZN41_INTERNAL_ae33f136_4_k_cu_1d472170_4026234cuda3std6ranges3__45__cpo4dataE,@object
	.size		_ZN41_INTERNAL_ae33f136_4_k_cu_1d472170_4026234cuda3std6ranges3__45__cpo4dataE,(_ZN41_INTERNAL_ae33f136_4_k_cu_1d472170_4026236thrust24THRUST_300001_SM_1000_NS6system3cpp3parE - _ZN41_INTERNAL_ae33f136_4_k_cu_1d472170_4026234cuda3std6ranges3__45__cpo4dataE)
_ZN41_INTERNAL_ae33f136_4_k_cu_1d472170_4026234cuda3std6ranges3__45__cpo4dataE:
	.zero		1
	.type		_ZN41_INTERNAL_ae33f136_4_k_cu_1d472170_4026236thrust24THRUST_300001_SM_1000_NS6system3cpp3parE,@object
	.size		_ZN41_INTERNAL_ae33f136_4_k_cu_1d472170_4026236thrust24THRUST_300001_SM_1000_NS6system3cpp3parE,(_ZN41_INTERNAL_ae33f136_4_k_cu_1d472170_4026234cuda3std3__45__cpo5beginE - _ZN41_INTERNAL_ae33f136_4_k_cu_1d472170_4026236thrust24THRUST_300001_SM_1000_NS6system3cpp3parE)
_ZN41_INTERNAL_ae33f136_4_k_cu_1d472170_4026236thrust24THRUST_300001_SM_1000_NS6system3cpp3parE:
	.zero		1
	.type		_ZN41_INTERNAL_ae33f136_4_k_cu_1d472170_4026234cuda3std3__45__cpo5beginE,@object
	.size		_ZN41_INTERNAL_ae33f136_4_k_cu_1d472170_4026234cuda3std3__45__cpo5beginE,(_ZN41_INTERNAL_ae33f136_4_k_cu_1d472170_4026234cuda3std6ranges3__45__cpo5beginE - _ZN41_INTERNAL_ae33f136_4_k_cu_1d472170_4026234cuda3std3__45__cpo5beginE)
_ZN41_INTERNAL_ae33f136_4_k_cu_1d472170_4026234cuda3std3__45__cpo5beginE:
	.zero		1
	.type		_ZN41_INTERNAL_ae33f136_4_k_cu_1d472170_4026234cuda3std6ranges3__45__cpo5beginE,@object
	.size		_ZN41_INTERNAL_ae33f136_4_k_cu_1d472170_4026234cuda3std6ranges3__45__cpo5beginE,(_ZN41_INTERNAL_ae33f136_4_k_cu_1d472170_4026236thrust24THRUST_300001_SM_1000_NS6deviceE - _ZN41_INTERNAL_ae33f136_4_k_cu_1d472170_4026234cuda3std6ranges3__45__cpo5beginE)
_ZN41_INTERNAL_ae33f136_4_k_cu_1d472170_4026234cuda3std6ranges3__45__cpo5beginE:
	.zero		1
	.type		_ZN41_INTERNAL_ae33f136_4_k_cu_1d472170_4026236thrust24THRUST_300001_SM_1000_NS6deviceE,@object
	.size		_ZN41_INTERNAL_ae33f136_4_k_cu_1d472170_4026236thrust24THRUST_300001_SM_1000_NS6deviceE,(_ZN41_INTERNAL_ae33f136_4_k_cu_1d472170_4026234cuda3std3__47nulloptE - _ZN41_INTERNAL_ae33f136_4_k_cu_1d472170_4026236thrust24THRUST_300001_SM_1000_NS6deviceE)
_ZN41_INTERNAL_ae33f136_4_k_cu_1d472170_4026236thrust24THRUST_300001_SM_1000_NS6deviceE:
	.zero		1
	.type		_ZN41_INTERNAL_ae33f136_4_k_cu_1d472170_4026234cuda3std3__47nulloptE,@object
	.size		_ZN41_INTERNAL_ae33f136_4_k_cu_1d472170_4026234cuda3std3__47nulloptE,(_ZN41_INTERNAL_ae33f136_4_k_cu_1d472170_4026234cuda3std6ranges3__45__cpo8distanceE - _ZN41_INTERNAL_ae33f136_4_k_cu_1d472170_4026234cuda3std3__47nulloptE)
_ZN41_INTERNAL_ae33f136_4_k_cu_1d472170_4026234cuda3std3__47nulloptE:
	.zero		1
	.type		_ZN41_INTERNAL_ae33f136_4_k_cu_1d472170_4026234cuda3std6ranges3__45__cpo8distanceE,@object
	.size		_ZN41_INTERNAL_ae33f136_4_k_cu_1d472170_4026234cuda3std6ranges3__45__cpo8distanceE,(_ZN41_INTERNAL_ae33f136_4_k_cu_1d472170_4026236thrust24THRUST_300001_SM_1000_NS12placeholders2_4E - _ZN41_INTERNAL_ae33f136_4_k_cu_1d472170_4026234cuda3std6ranges3__45__cpo8distanceE)
_ZN41_INTERNAL_ae33f136_4_k_cu_1d472170_4026234cuda3std6ranges3__45__cpo8distanceE:
	.zero		1
	.type		_ZN41_INTERNAL_ae33f136_4_k_cu_1d472170_4026236thrust24THRUST_300001_SM_1000_NS12placeholders2_4E,@object
	.size		_ZN41_INTERNAL_ae33f136_4_k_cu_1d472170_4026236thrust24THRUST_300001_SM_1000_NS12placeholders2_4E,(_ZN41_INTERNAL_ae33f136_4_k_cu_1d472170_4026234cuda3std3__45__cpo6rbeginE - _ZN41_INTERNAL_ae33f136_4_k_cu_1d472170_4026236thrust24THRUST_300001_SM_1000_NS12placeholders2_4E)
_ZN41_INTERNAL_ae33f136_4_k_cu_1d472170_4026236thrust24THRUST_300001_SM_1000_NS12placeholders2_4E:
	.zero		1
	.type		_ZN41_INTERNAL_ae33f136_4_k_cu_1d472170_4026234cuda3std3__45__cpo6rbeginE,@object
	.size		_ZN41_INTERNAL_ae33f136_4_k_cu_1d472170_4026234cuda3std3__45__cpo6rbeginE,(_ZN41_INTERNAL_ae33f136_4_k_cu_1d472170_4026234cuda3std6ranges3__45__cpo7advanceE - _ZN41_INTERNAL_ae33f136_4_k_cu_1d472170_4026234cuda3std3__45__cpo6rbeginE)
_ZN41_INTERNAL_ae33f136_4_k_cu_1d472170_4026234cuda3std3__45__cpo6rbeginE:
	.zero		1
	.type		_ZN41_INTERNAL_ae33f136_4_k_cu_1d472170_4026234cuda3std6ranges3__45__cpo7advanceE,@object
	.size		_ZN41_INTERNAL_ae33f136_4_k_cu_1d472170_4026234cuda3std6ranges3__45__cpo7advanceE,(_ZN41_INTERNAL_ae33f136_4_k_cu_1d472170_4026236thrust24THRUST_300001_SM_1000_NS12placeholders3_10E - _ZN41_INTERNAL_ae33f136_4_k_cu_1d472170_4026234cuda3std6ranges3__45__cpo7advanceE)
_ZN41_INTERNAL_ae33f136_4_k_cu_1d472170_4026234cuda3std6ranges3__45__cpo7advanceE:
	.zero		1
	.type		_ZN41_INTERNAL_ae33f136_4_k_cu_1d472170_4026236thrust24THRUST_300001_SM_1000_NS12placeholders3_10E,@object
	.size		_ZN41_INTERNAL_ae33f136_4_k_cu_1d472170_4026236thrust24THRUST_300001_SM_1000_NS12placeholders3_10E,(_ZN41_INTERNAL_ae33f136_4_k_cu_1d472170_4026234cuda3std3__48in_placeE - _ZN41_INTERNAL_ae33f136_4_k_cu_1d472170_4026236thrust24THRUST_300001_SM_1000_NS12placeholders3_10E)
_ZN41_INTERNAL_ae33f136_4_k_cu_1d472170_4026236thrust24THRUST_300001_SM_1000_NS12placeholders3_10E:
	.zero		1
	.type		_ZN41_INTERNAL_ae33f136_4_k_cu_1d472170_4026234cuda3std3__48in_placeE,@object
	.size		_ZN41_INTERNAL_ae33f136_4_k_cu_1d472170_4026234cuda3std3__48in_placeE,(_ZN41_INTERNAL_ae33f136_4_k_cu_1d472170_4026234cuda3std6ranges3__45__cpo4sizeE - _ZN41_INTERNAL_ae33f136_4_k_cu_1d472170_4026234cuda3std3__48in_placeE)
_ZN41_INTERNAL_ae33f136_4_k_cu_1d472170_4026234cuda3std3__48in_placeE:
	.zero		1
	.type		_ZN41_INTERNAL_ae33f136_4_k_cu_1d472170_4026234cuda3std6ranges3__45__cpo4sizeE,@object
	.size		_ZN41_INTERNAL_ae33f136_4_k_cu_1d472170_4026234cuda3std6ranges3__45__cpo4sizeE,(_ZN41_INTERNAL_ae33f136_4_k_cu_1d472170_4026236thrust24THRUST_300001_SM_1000_NS12placeholders2_2E - _ZN41_INTERNAL_ae33f136_4_k_cu_1d472170_4026234cuda3std6ranges3__45__cpo4sizeE)
_ZN41_INTERNAL_ae33f136_4_k_cu_1d472170_4026234cuda3std6ranges3__45__cpo4sizeE:
	.zero		1
	.type		_ZN41_INTERNAL_ae33f136_4_k_cu_1d472170_4026236thrust24THRUST_300001_SM_1000_NS12placeholders2_2E,@object
	.size		_ZN41_INTERNAL_ae33f136_4_k_cu_1d472170_4026236thrust24THRUST_300001_SM_1000_NS12placeholders2_2E,(_ZN41_INTERNAL_ae33f136_4_k_cu_1d472170_4026234cuda3std3__45__cpo6cbeginE - _ZN41_INTERNAL_ae33f136_4_k_cu_1d472170_4026236thrust24THRUST_300001_SM_1000_NS12placeholders2_2E)
_ZN41_INTERNAL_ae33f136_4_k_cu_1d472170_4026236thrust24THRUST_300001_SM_1000_NS12placeholders2_2E:
	.zero		1
	.type		_ZN41_INTERNAL_ae33f136_4_k_cu_1d472170_4026234cuda3std3__45__cpo6cbeginE,@object
	.size		_ZN41_INTERNAL_ae33f136_4_k_cu_1d472170_4026234cuda3std3__45__cpo6cbeginE,(_ZN41_INTERNAL_ae33f136_4_k_cu_1d472170_4026234cuda3std6ranges3__45__cpo6cbeginE - _ZN41_INTERNAL_ae33f136_4_k_cu_1d472170_4026234cuda3std3__45__cpo6cbeginE)
_ZN41_INTERNAL_ae33f136_4_k_cu_1d472170_4026234cuda3std3__45__cpo6cbeginE:
	.zero		1
	.type		_ZN41_INTERNAL_ae33f136_4_k_cu_1d472170_4026234cuda3std6ranges3__45__cpo6cbeginE,@object
	.size		_ZN41_INTERNAL_ae33f136_4_k_cu_1d472170_4026234cuda3std6ranges3__45__cpo6cbeginE,(_ZN41_INTERNAL_ae33f136_4_k_cu_1d472170_4026236thrust24THRUST_300001_SM_1000_NS12placeholders2_6E - _ZN41_INTERNAL_ae33f136_4_k_cu_1d472170_4026234cuda3std6ranges3__45__cpo6cbeginE)
_ZN41_INTERNAL_ae33f136_4_k_cu_1d472170_4026234cuda3std6ranges3__45__cpo6cbeginE:
	.zero		1
	.type		_ZN41_INTERNAL_ae33f136_4_k_cu_1d472170_4026236thrust24THRUST_300001_SM_1000_NS12placeholders2_6E,@object
	.size		_ZN41_INTERNAL_ae33f136_4_k_cu_1d472170_4026236thrust24THRUST_300001_SM_1000_NS12placeholders2_6E,(_ZN41_INTERNAL_ae33f136_4_k_cu_1d472170_4026234cuda3std3__45__cpo7crbeginE - _ZN41_INTERNAL_ae33f136_4_k_cu_1d472170_4026236thrust24THRUST_300001_SM_1000_NS12placeholders2_6E)
_ZN41_INTERNAL_ae33f136_4_k_cu_1d472170_4026236thrust24THRUST_300001_SM_1000_NS12placeholders2_6E:
	.zero		1
	.type		_ZN41_INTERNAL_ae33f136_4_k_cu_1d472170_4026234cuda3std3__45__cpo7crbeginE,@object
	.size		_ZN41_INTERNAL_ae33f136_4_k_cu_1d472170_4026234cuda3std3__45__cpo7crbeginE,(_ZN41_INTERNAL_ae33f136_4_k_cu_1d472170_4026234cuda3std6ranges3__45__cpo4nextE - _ZN41_INTERNAL_ae33f136_4_k_cu_1d472170_4026234cuda3std3__45__cpo7crbeginE)
_ZN41_INTERNAL_ae33f136_4_k_cu_1d472170_4026234cuda3std3__45__cpo7crbeginE:
	.zero		1
	.type		_ZN41_INTERNAL_ae33f136_4_k_cu_1d472170_4026234cuda3std6ranges3__45__cpo4nextE,@object
	.size		_ZN41_INTERNAL_ae33f136_4_k_cu_1d472170_4026234cuda3std6ranges3__45__cpo4nextE,(_ZN41_INTERNAL_ae33f136_4_k_cu_1d472170_4026234cuda3std6ranges3__45__cpo4swapE - _ZN41_INTERNAL_ae33f136_4_k_cu_1d472170_4026234cuda3std6ranges3__45__cpo4nextE)
_ZN41_INTERNAL_ae33f136_4_k_cu_1d472170_4026234cuda3std6ranges3__45__cpo4nextE:
	.zero		1
	.type		_ZN41_INTERNAL_ae33f136_4_k_cu_1d472170_4026234cuda3std6ranges3__45__cpo4swapE,@object
	.size		_ZN41_INTERNAL_ae33f136_4_k_cu_1d472170_4026234cuda3std6ranges3__45__cpo4swapE,(_ZN41_INTERNAL_ae33f136_4_k_cu_1d472170_4026236thrust24THRUST_300001_SM_1000_NS8cuda_cub10par_nosyncE - _ZN41_INTERNAL_ae33f136_4_k_cu_1d472170_4026234cuda3std6ranges3__45__cpo4swapE)
_ZN41_INTERNAL_ae33f136_4_k_cu_1d472170_4026234cuda3std6ranges3__45__cpo4swapE:
	.zero		1
	.type		_ZN41_INTERNAL_ae33f136_4_k_cu_1d472170_4026236thrust24THRUST_300001_SM_1000_NS8cuda_cub10par_nosyncE,@object
	.size		_ZN41_INTERNAL_ae33f136_4_k_cu_1d472170_4026236thrust24THRUST_300001_SM_1000_NS8cuda_cub10par_nosyncE,(_ZN41_INTERNAL_ae33f136_4_k_cu_1d472170_4026236thrust24THRUST_300001_SM_1000_NS3seqE - _ZN41_INTERNAL_ae33f136_4_k_cu_1d472170_4026236thrust24THRUST_300001_SM_1000_NS8cuda_cub10par_nosyncE)
_ZN41_INTERNAL_ae33f136_4_k_cu_1d472170_4026236thrust24THRUST_300001_SM_1000_NS8cuda_cub10par_nosyncE:
	.zero		1
	.type		_ZN41_INTERNAL_ae33f136_4_k_cu_1d472170_4026236thrust24THRUST_300001_SM_1000_NS3seqE,@object
	.size		_ZN41_INTERNAL_ae33f136_4_k_cu_1d472170_4026236thrust24THRUST_300001_SM_1000_NS3seqE,(_ZN41_INTERNAL_ae33f136_4_k_cu_1d472170_4026234cuda3std3__420unreachable_sentinelE - _ZN41_INTERNAL_ae33f136_4_k_cu_1d472170_4026236thrust24THRUST_300001_SM_1000_NS3seqE)
_ZN41_INTERNAL_ae33f136_4_k_cu_1d472170_4026236thrust24THRUST_300001_SM_1000_NS3seqE:
	.zero		1
	.type		_ZN41_INTERNAL_ae33f136_4_k_cu_1d472170_4026234cuda3std3__420unreachable_sentinelE,@object
	.size		_ZN41_INTERNAL_ae33f136_4_k_cu_1d472170_4026234cuda3std3__420unreachable_sentinelE,(_ZN41_INTERNAL_ae33f136_4_k_cu_1d472170_4026234cuda3std6ranges3__45__cpo5ssizeE - _ZN41_INTERNAL_ae33f136_4_k_cu_1d472170_4026234cuda3std3__420unreachable_sentinelE)
_ZN41_INTERNAL_ae33f136_4_k_cu_1d472170_4026234cuda3std3__420unreachable_sentinelE:
	.zero		1
	.type		_ZN41_INTERNAL_ae33f136_4_k_cu_1d472170_4026234cuda3std6ranges3__45__cpo5ssizeE,@object
	.size		_ZN41_INTERNAL_ae33f136_4_k_cu_1d472170_4026234cuda3std6ranges3__45__cpo5ssizeE,(_ZN41_INTERNAL_ae33f136_4_k_cu_1d472170_4026236thrust24THRUST_300001_SM_1000_NS12placeholders2_3E - _ZN41_INTERNAL_ae33f136_4_k_cu_1d472170_4026234cuda3std6ranges3__45__cpo5ssizeE)
_ZN41_INTERNAL_ae33f136_4_k_cu_1d472170_4026234cuda3std6ranges3__45__cpo5ssizeE:
	.zero		1
	.type		_ZN41_INTERNAL_ae33f136_4_k_cu_1d472170_4026236thrust24THRUST_300001_SM_1000_NS12placeholders2_3E,@object
	.size		_ZN41_INTERNAL_ae33f136_4_k_cu_1d472170_4026236thrust24THRUST_300001_SM_1000_NS12placeholders2_3E,(_ZN41_INTERNAL_ae33f136_4_k_cu_1d472170_4026234cuda3std3__45__cpo4cendE - _ZN41_INTERNAL_ae33f136_4_k_cu_1d472170_4026236thrust24THRUST_300001_SM_1000_NS12placeholders2_3E)
_ZN41_INTERNAL_ae33f136_4_k_cu_1d472170_4026236thrust24THRUST_300001_SM_1000_NS12placeholders2_3E:
	.zero		1
	.type		_ZN41_INTERNAL_ae33f136_4_k_cu_1d472170_4026234cuda3std3__45__cpo4cendE,@object
	.size		_ZN41_INTERNAL_ae33f136_4_k_cu_1d472170_4026234cuda3std3__45__cpo4cendE,(_ZN41_INTERNAL_ae33f136_4_k_cu_1d472170_4026234cuda3std6ranges3__45__cpo4cendE - _ZN41_INTERNAL_ae33f136_4_k_cu_1d472170_4026234cuda3std3__45__cpo4cendE)
_ZN41_INTERNAL_ae33f136_4_k_cu_1d472170_4026234cuda3std3__45__cpo4cendE:
	.zero		1
	.type		_ZN41_INTERNAL_ae33f136_4_k_cu_1d472170_4026234cuda3std6ranges3__45__cpo4cendE,@object
	.size		_ZN41_INTERNAL_ae33f136_4_k_cu_1d472170_4026234cuda3std6ranges3__45__cpo4cendE,(_ZN41_INTERNAL_ae33f136_4_k_cu_1d472170_4026236thrust24THRUST_300001_SM_1000_NS12placeholders2_7E - _ZN41_INTERNAL_ae33f136_4_k_cu_1d472170_4026234cuda3std6ranges3__45__cpo4cendE)
_ZN41_INTERNAL_ae33f136_4_k_cu_1d472170_4026234cuda3std6ranges3__45__cpo4cendE:
	.zero		1
	.type		_ZN41_INTERNAL_ae33f136_4_k_cu_1d472170_4026236thrust24THRUST_300001_SM_1000_NS12placeholders2_7E,@object
	.size		_ZN41_INTERNAL_ae33f136_4_k_cu_1d472170_4026236thrust24THRUST_300001_SM_1000_NS12placeholders2_7E,(_ZN41_INTERNAL_ae33f136_4_k_cu_1d472170_4026234cuda3std3__45__cpo5crendE - _ZN41_INTERNAL_ae33f136_4_k_cu_1d472170_4026236thrust24THRUST_300001_SM_1000_NS12placeholders2_7E)
_ZN41_INTERNAL_ae33f136_4_k_cu_1d472170_4026236thrust24THRUST_300001_SM_1000_NS12placeholders2_7E:
	.zero		1
	.type		_ZN41_INTERNAL_ae33f136_4_k_cu_1d472170_4026234cuda3std3__45__cpo5crendE,@object
	.size		_ZN41_INTERNAL_ae33f136_4_k_cu_1d472170_4026234cuda3std3__45__cpo5crendE,(_ZN41_INTERNAL_ae33f136_4_k_cu_1d472170_4026234cuda3std6ranges3__45__cpo4prevE - _ZN41_INTERNAL_ae33f136_4_k_cu_1d472170_4026234cuda3std3__45__cpo5crendE)
_ZN41_INTERNAL_ae33f136_4_k_cu_1d472170_4026234cuda3std3__45__cpo5crendE:
	.zero		1
	.type		_ZN41_INTERNAL_ae33f136_4_k_cu_1d472170_4026234cuda3std6ranges3__45__cpo4prevE,@object
	.size		_ZN41_INTERNAL_ae33f136_4_k_cu_1d472170_4026234cuda3std6ranges3__45__cpo4prevE,(_ZN41_INTERNAL_ae33f136_4_k_cu_1d472170_4026234cuda3std6ranges3__45__cpo9iter_moveE - _ZN41_INTERNAL_ae33f136_4_k_cu_1d472170_4026234cuda3std6ranges3__45__cpo4prevE)
_ZN41_INTERNAL_ae33f136_4_k_cu_1d472170_4026234cuda3std6ranges3__45__cpo4prevE:
	.zero		1
	.type		_ZN41_INTERNAL_ae33f136_4_k_cu_1d472170_4026234cuda3std6ranges3__45__cpo9iter_moveE,@object
	.size		_ZN41_INTERNAL_ae33f136_4_k_cu_1d472170_4026234cuda3std6ranges3__45__cpo9iter_moveE,(_ZN41_INTERNAL_ae33f136_4_k_cu_1d472170_4026236thrust24THRUST_300001_SM_1000_NS6system6detail10sequential3seqE - _ZN41_INTERNAL_ae33f136_4_k_cu_1d472170_4026234cuda3std6ranges3__45__cpo9iter_moveE)
_ZN41_INTERNAL_ae33f136_4_k_cu_1d472170_4026234cuda3std6ranges3__45__cpo9iter_moveE:
	.zero		1
	.type		_ZN41_INTERNAL_ae33f136_4_k_cu_1d472170_4026236thrust24THRUST_300001_SM_1000_NS6system6detail10sequential3seqE,@object
	.size		_ZN41_INTERNAL_ae33f136_4_k_cu_1d472170_4026236thrust24THRUST_300001_SM_1000_NS6system6detail10sequential3seqE,(_ZN41_INTERNAL_ae33f136_4_k_cu_1d472170_4026236thrust24THRUST_300001_SM_1000_NS12placeholders2_9E - _ZN41_INTERNAL_ae33f136_4_k_cu_1d472170_4026236thrust24THRUST_300001_SM_1000_NS6system6detail10sequential3seqE)
_ZN41_INTERNAL_ae33f136_4_k_cu_1d472170_4026236thrust24THRUST_300001_SM_1000_NS6system6detail10sequential3seqE:
	.zero		1
	.type		_ZN41_INTERNAL_ae33f136_4_k_cu_1d472170_4026236thrust24THRUST_300001_SM_1000_NS12placeholders2_9E,@object
	.size		_ZN41_INTERNAL_ae33f136_4_k_cu_1d472170_4026236thrust24THRUST_300001_SM_1000_NS12placeholders2_9E,(_ZN41_INTERNAL_ae33f136_4_k_cu_1d472170_4026234cuda3std3__419piecewise_constructE - _ZN41_INTERNAL_ae33f136_4_k_cu_1d472170_4026236thrust24THRUST_300001_SM_1000_NS12placeholders2_9E)
_ZN41_INTERNAL_ae33f136_4_k_cu_1d472170_4026236thrust24THRUST_300001_SM_1000_NS12placeholders2_9E:
	.zero		1
	.type		_ZN41_INTERNAL_ae33f136_4_k_cu_1d472170_4026234cuda3std3__419piecewise_constructE,@object
	.size		_ZN41_INTERNAL_ae33f136_4_k_cu_1d472170_4026234cuda3std3__419piecewise_constructE,(_ZN41_INTERNAL_ae33f136_4_k_cu_1d472170_4026234cuda3std6ranges3__45__cpo5cdataE - _ZN41_INTERNAL_ae33f136_4_k_cu_1d472170_4026234cuda3std3__419piecewise_constructE)
_ZN41_INTERNAL_ae33f136_4_k_cu_1d472170_4026234cuda3std3__419piecewise_constructE:
	.zero		1
	.type		_ZN41_INTERNAL_ae33f136_4_k_cu_1d472170_4026234cuda3std6ranges3__45__cpo5cdataE,@object
	.size		_ZN41_INTERNAL_ae33f136_4_k_cu_1d472170_4026234cuda3std6ranges3__45__cpo5cdataE,(_ZN41_INTERNAL_ae33f136_4_k_cu_1d472170_4026236thrust24THRUST_300001_SM_1000_NS12placeholders2_1E - _ZN41_INTERNAL_ae33f136_4_k_cu_1d472170_4026234cuda3std6ranges3__45__cpo5cdataE)
_ZN41_INTERNAL_ae33f136_4_k_cu_1d472170_4026234cuda3std6ranges3__45__cpo5cdataE:
	.zero		1
	.type		_ZN41_INTERNAL_ae33f136_4_k_cu_1d472170_4026236thrust24THRUST_300001_SM_1000_NS12placeholders2_1E,@object
	.size		_ZN41_INTERNAL_ae33f136_4_k_cu_1d472170_4026236thrust24THRUST_300001_SM_1000_NS12placeholders2_1E,(_ZN41_INTERNAL_ae33f136_4_k_cu_1d472170_4026234cuda3std3__45__cpo3endE - _ZN41_INTERNAL_ae33f136_4_k_cu_1d472170_4026236thrust24THRUST_300001_SM_1000_NS12placeholders2_1E)
_ZN41_INTERNAL_ae33f136_4_k_cu_1d472170_4026236thrust24THRUST_300001_SM_1000_NS12placeholders2_1E:
	.zero		1
	.type		_ZN41_INTERNAL_ae33f136_4_k_cu_1d472170_4026234cuda3std3__45__cpo3endE,@object
	.size		_ZN41_INTERNAL_ae33f136_4_k_cu_1d472170_4026234cuda3std3__45__cpo3endE,(_ZN41_INTERNAL_ae33f136_4_k_cu_1d472170_4026234cuda3std6ranges3__45__cpo3endE - _ZN41_INTERNAL_ae33f136_4_k_cu_1d472170_4026234cuda3std3__45__cpo3endE)
_ZN41_INTERNAL_ae33f136_4_k_cu_1d472170_4026234cuda3std3__45__cpo3endE:
	.zero		1
	.type		_ZN41_INTERNAL_ae33f136_4_k_cu_1d472170_4026234cuda3std6ranges3__45__cpo3endE,@object
	.size		_ZN41_INTERNAL_ae33f136_4_k_cu_1d472170_4026234cuda3std6ranges3__45__cpo3endE,(_ZN41_INTERNAL_ae33f136_4_k_cu_1d472170_4026236thrust24THRUST_300001_SM_1000_NS12placeholders2_5E - _ZN41_INTERNAL_ae33f136_4_k_cu_1d472170_4026234cuda3std6ranges3__45__cpo3endE)
_ZN41_INTERNAL_ae33f136_4_k_cu_1d472170_4026234cuda3std6ranges3__45__cpo3endE:
	.zero		1
	.type		_ZN41_INTERNAL_ae33f136_4_k_cu_1d472170_4026236thrust24THRUST_300001_SM_1000_NS12placeholders2_5E,@object
	.size		_ZN41_INTERNAL_ae33f136_4_k_cu_1d472170_4026236thrust24THRUST_300001_SM_1000_NS12placeholders2_5E,(_ZN41_INTERNAL_ae33f136_4_k_cu_1d472170_4026234cuda3std3__45__cpo4rendE - _ZN41_INTERNAL_ae33f136_4_k_cu_1d472170_4026236thrust24THRUST_300001_SM_1000_NS12placeholders2_5E)
_ZN41_INTERNAL_ae33f136_4_k_cu_1d472170_4026236thrust24THRUST_300001_SM_1000_NS12placeholders2_5E:
	.zero		1
	.type		_ZN41_INTERNAL_ae33f136_4_k_cu_1d472170_4026234cuda3std3__45__cpo4rendE,@object
	.size		_ZN41_INTERNAL_ae33f136_4_k_cu_1d472170_4026234cuda3std3__45__cpo4rendE,(_ZN41_INTERNAL_ae33f136_4_k_cu_1d472170_4026234cuda3std6ranges3__45__cpo9iter_swapE - _ZN41_INTERNAL_ae33f136_4_k_cu_1d472170_4026234cuda3std3__45__cpo4rendE)
_ZN41_INTERNAL_ae33f136_4_k_cu_1d472170_4026234cuda3std3__45__cpo4rendE:
	.zero		1
	.type		_ZN41_INTERNAL_ae33f136_4_k_cu_1d472170_4026234cuda3std6ranges3__45__cpo9iter_swapE,@object
	.size		_ZN41_INTERNAL_ae33f136_4_k_cu_1d472170_4026234cuda3std6ranges3__45__cpo9iter_swapE,(_ZN41_INTERNAL_ae33f136_4_k_cu_1d472170_4026234cuda3std3__48unexpectE - _ZN41_INTERNAL_ae33f136_4_k_cu_1d472170_4026234cuda3std6ranges3__45__cpo9iter_swapE)
_ZN41_INTERNAL_ae33f136_4_k_cu_1d472170_4026234cuda3std6ranges3__45__cpo9iter_swapE:
	.zero		1
	.type		_ZN41_INTERNAL_ae33f136_4_k_cu_1d472170_4026234cuda3std3__48unexpectE,@object
	.size		_ZN41_INTERNAL_ae33f136_4_k_cu_1d472170_4026234cuda3std3__48unexpectE,(_ZN41_INTERNAL_ae33f136_4_k_cu_1d472170_4026236thrust24THRUST_300001_SM_1000_NS8cuda_cub3parE - _ZN41_INTERNAL_ae33f136_4_k_cu_1d472170_4026234cuda3std3__48unexpectE)
_ZN41_INTERNAL_ae33f136_4_k_cu_1d472170_4026234cuda3std3__48unexpectE:
	.zero		1
	.type		_ZN41_INTERNAL_ae33f136_4_k_cu_1d472170_4026236thrust24THRUST_300001_SM_1000_NS8cuda_cub3parE,@object
	.size		_ZN41_INTERNAL_ae33f136_4_k_cu_1d472170_4026236thrust24THRUST_300001_SM_1000_NS8cuda_cub3parE,(.L_38 - _ZN41_INTERNAL_ae33f136_4_k_cu_1d472170_4026236thrust24THRUST_300001_SM_1000_NS8cuda_cub3parE)
_ZN41_INTERNAL_ae33f136_4_k_cu_1d472170_4026236thrust24THRUST_300001_SM_1000_NS8cuda_cub3parE:
	.zero		1
.L_38:


//--------------------- .nv.constant0._ZN3cub18CUB_300001_SM_10006detail11EmptyKernelIvEEvv --------------------------
	.section	.nv.constant0._ZN3cub18CUB_300001_SM_10006detail11EmptyKernelIvEEvv,"a",@progbits
	.sectionflags	@""
	.align	4
.nv.constant0._ZN3cub18CUB_300001_SM_10006detail11EmptyKernelIvEEvv:
	.zero		896


//--------------------- SYMBOLS --------------------------

	.type		.nv.reservedSmem.offset0,@object
	.size		.nv.reservedSmem.offset0,0x4
